	.headerflags	@"EF_CUDA_TEXMODE_UNIFIED EF_CUDA_64BIT_ADDRESS EF_CUDA_ACCELERATORS EF_CUDA_SM90 EF_CUDA_VIRTUAL_SM(EF_CUDA_SM90)"
	.elftype	@"ET_EXEC"


//--------------------- .nv.info                  --------------------------
	.section	.nv.info,"",@"SHT_CUDA_INFO"
	.align	4


	//----- nvinfo : EIATTR_REGCOUNT
	.align		4
        /*0000*/ 	.byte	0x04, 0x2f
        /*0002*/ 	.short	(.L_1 - .L_0)
	.align		4
.L_0:
        /*0004*/ 	.word	index@(triton_poi_fused_avg_pool2d_15)
        /*0008*/ 	.word	0x0000001a


	//----- nvinfo : EIATTR_MIN_STACK_SIZE
	.align		4
.L_1:
        /*000c*/ 	.byte	0x04, 0x12
        /*000e*/ 	.short	(.L_3 - .L_2)
	.align		4
.L_2:
        /*0010*/ 	.word	index@(triton_poi_fused_avg_pool2d_15)
        /*0014*/ 	.word	0x00000000


	//----- nvinfo : EIATTR_FRAME_SIZE
	.align		4
.L_3:
        /*0018*/ 	.byte	0x04, 0x11
        /*001a*/ 	.short	(.L_5 - .L_4)
	.align		4
.L_4:
        /*001c*/ 	.word	index@(triton_poi_fused_avg_pool2d_15)
        /*0020*/ 	.word	0x00000000


	//----- nvinfo : EIATTR_MIN_STACK_SIZE
	.align		4
.L_5:
        /*0024*/ 	.byte	0x04, 0x12
        /*0026*/ 	.short	(.L_7 - .L_6)
	.align		4
.L_6:
        /*0028*/ 	.word	index@(triton_poi_fused_avg_pool2d_15)
        /*002c*/ 	.word	0x00000000
.L_7:


//--------------------- .nv.info.triton_poi_fused_avg_pool2d_15 --------------------------
	.section	.nv.info.triton_poi_fused_avg_pool2d_15,"",@"SHT_CUDA_INFO"
	.sectionflags	@""
	.align	4


	//----- nvinfo : EIATTR_CUDA_API_VERSION
	.align		4
        /*0000*/ 	.byte	0x04, 0x37
        /*0002*/ 	.short	(.L_9 - .L_8)
.L_8:
        /*0004*/ 	.word	0x0000007c


	//----- nvinfo : EIATTR_KPARAM_INFO
	.align		4
.L_9:
        /*0008*/ 	.byte	0x04, 0x17
        /*000a*/ 	.short	(.L_11 - .L_10)
.L_10:
        /*000c*/ 	.word	0x00000000
        /*0010*/ 	.short	0x0002
        /*0012*/ 	.short	0x0010
        /*0014*/ 	.byte	0x00, 0xf0, 0x11, 0x00


	//----- nvinfo : EIATTR_KPARAM_INFO
	.align		4
.L_11:
        /*0018*/ 	.byte	0x04, 0x17
        /*001a*/ 	.short	(.L_13 - .L_12)
.L_12:
        /*001c*/ 	.word	0x00000000
        /*0020*/ 	.short	0x0001
        /*0022*/ 	.short	0x0008
        /*0024*/ 	.byte	0x00, 0xf4, 0x21, 0x00


	//----- nvinfo : EIATTR_KPARAM_INFO
	.align		4
.L_13:
        /*0028*/ 	.byte	0x04, 0x17
        /*002a*/ 	.short	(.L_15 - .L_14)
.L_14:
        /*002c*/ 	.word	0x00000000
        /*0030*/ 	.short	0x0000
        /*0032*/ 	.short	0x0000
        /*0034*/ 	.byte	0x00, 0xf4, 0x21, 0x00


	//----- nvinfo : EIATTR_SPARSE_MMA_MASK
	.align		4
.L_15:
        /*0038*/ 	.byte	0x03, 0x50
        /*003a*/ 	.short	0x0000


	//----- nvinfo : EIATTR_MAXREG_COUNT
	.align		4
        /*003c*/ 	.byte	0x03, 0x1b
        /*003e*/ 	.short	0x00ff


	//----- nvinfo : EIATTR_EXIT_INSTR_OFFSETS
	.align		4
        /*0040*/ 	.byte	0x04, 0x1c
        /*0042*/ 	.short	(.L_17 - .L_16)


	//   ....[0]....
.L_16:
        /*0044*/ 	.word	0x00000340


	//----- nvinfo : EIATTR_REQNTID
	.align		4
.L_17:
        /*0048*/ 	.byte	0x04, 0x10
        /*004a*/ 	.short	(.L_19 - .L_18)
.L_18:
        /*004c*/ 	.word	0x00000080
        /*0050*/ 	.word	0x00000001
        /*0054*/ 	.word	0x00000001


	//----- nvinfo : EIATTR_CBANK_PARAM_SIZE
	.align		4
.L_19:
        /*0058*/ 	.byte	0x03, 0x19
        /*005a*/ 	.short	0x0014


	//----- nvinfo : EIATTR_PARAM_CBANK
	.align		4
        /*005c*/ 	.byte	0x04, 0x0a
        /*005e*/ 	.short	(.L_21 - .L_20)
	.align		4
.L_20:
        /*0060*/ 	.word	index@(.nv.constant0.triton_poi_fused_avg_pool2d_15)
        /*0064*/ 	.short	0x0210
        /*0066*/ 	.short	0x0014


	//----- nvinfo : EIATTR_SW_WAR
	.align		4
.L_21:
        /*0068*/ 	.byte	0x04, 0x36
        /*006a*/ 	.short	(.L_23 - .L_22)
.L_22:
        /*006c*/ 	.word	0x00000008
.L_23:


//--------------------- .nv.callgraph             --------------------------
	.section	.nv.callgraph,"",@"SHT_CUDA_CALLGRAPH"
	.align	4
	.sectionentsize	8
	.align		4
        /*0000*/ 	.word	0x00000000
	.align		4
        /*0004*/ 	.word	0xffffffff
	.align		4
        /*0008*/ 	.word	0x00000000
	.align		4
        /*000c*/ 	.word	0xfffffffe
	.align		4
        /*0010*/ 	.word	0x00000000
	.align		4
        /*0014*/ 	.word	0xfffffffd
	.align		4
        /*0018*/ 	.word	0x00000000
	.align		4
        /*001c*/ 	.word	0xfffffffc


//--------------------- .text.triton_poi_fused_avg_pool2d_15 --------------------------
	.section	.text.triton_poi_fused_avg_pool2d_15,"ax",@progbits
	.align	128
        .global         triton_poi_fused_avg_pool2d_15
        .type           triton_poi_fused_avg_pool2d_15,@function
        .size           triton_poi_fused_avg_pool2d_15,(.L_x_1 - triton_poi_fused_avg_pool2d_15)
        .other          triton_poi_fused_avg_pool2d_15,@"STO_CUDA_ENTRY STV_DEFAULT"
triton_poi_fused_avg_pool2d_15:
.text.triton_poi_fused_avg_pool2d_15:
[----:B------:R-:W-:Y:S01]  /*0000*/  LDC R1, c[0x0][0x28] ;  /* 0x00000a00ff017b82 */ /* 0x000fe20000000800 */
[----:B------:R-:W1:Y:S01]  /*0010*/  S2R R0, SR_TID.X ;  /* 0x0000000000007919 */ /* 0x000e620000002100 */
[----:B------:R-:W-:Y:S01]  /*0020*/  ULDC.64 UR4, c[0x0][0x208] ;  /* 0x0000820000047ab9 */ /* 0x000fe20000000a00 */
[----:B------:R-:W2:Y:S01]  /*0030*/  S2R R3, SR_CTAID.X ;  /* 0x0000000000037919 */ /* 0x000ea20000002500 */
[----:B-1----:R-:W-:-:S04]  /*0040*/  SHF.L.U32 R0, R0, 0x2, RZ ;  /* 0x0000000200007819 */ /* 0x002fc800000006ff */
[----:B------:R-:W-:Y:S02]  /*0050*/  LOP3.LUT R0, R0, 0x1fc, RZ, 0xc0, !PT ;  /* 0x000001fc00007812 */ /* 0x000fe400078ec0ff */
[----:B--2---:R-:W-:Y:S02]  /*0060*/  SHF.R.S32.HI R5, RZ, 0x16, R3 ;  /* 0x00000016ff057819 */ /* 0x004fe40000011403 */
[----:B------:R-:W-:Y:S02]  /*0070*/  LEA R0, R3, R0, 0x9 ;  /* 0x0000000003007211 */ /* 0x000fe400078e48ff */
[----:B------:R-:W-:Y:S02]  /*0080*/  SGXT R5, R5, 0x1 ;  /* 0x000000010505781a */ /* 0x000fe40000000200 */
[----:B------:R-:W-:Y:S02]  /*0090*/  SHF.R.S32.HI R3, RZ, 0x1f, R0 ;  /* 0x0000001fff037819 */ /* 0x000fe40000011400 */
[----:B------:R-:W-:-:S02]  /*00a0*/  LEA.HI R6, R5, R0, RZ, 0xb ;  /* 0x0000000005067211 */ /* 0x000fc400078f58ff */
[----:B------:R-:W-:Y:S02]  /*00b0*/  LEA.HI R4, R3, R0, RZ, 0x8 ;  /* 0x0000000003047211 */ /* 0x000fe400078f40ff */
[----:B------:R-:W1:Y:S01]  /*00c0*/  LDC.64 R2, c[0x0][0x210] ;  /* 0x00008400ff027b82 */ /* 0x000e620000000a00 */
[----:B------:R-:W-:Y:S02]  /*00d0*/  SHF.L.U32 R7, R6, 0x2, RZ ;  /* 0x0000000206077819 */ /* 0x000fe400000006ff */
[----:B------:R-:W-:Y:S02]  /*00e0*/  SHF.R.S32.HI R5, RZ, 0x8, R4 ;  /* 0x00000008ff057819 */ /* 0x000fe40000011404 */
[----:B------:R-:W-:Y:S02]  /*00f0*/  LOP3.LUT R8, R7, 0xffffe000, RZ, 0xc0, !PT ;  /* 0xffffe00007087812 */ /* 0x000fe400078ec0ff */
[----:B------:R-:W-:Y:S02]  /*0100*/  LEA.HI R6, R5, R5, RZ, 0x3 ;  /* 0x0000000505067211 */ /* 0x000fe400078f18ff */
[----:B------:R-:W-:-:S02]  /*0110*/  LOP3.LUT R7, R4, 0xffffff00, RZ, 0xc0, !PT ;  /* 0xffffff0004077812 */ /* 0x000fc400078ec0ff */
[----:B------:R-:W-:Y:S02]  /*0120*/  LOP3.LUT R6, R6, 0x7ffff8, RZ, 0xc0, !PT ;  /* 0x007ffff806067812 */ /* 0x000fe400078ec0ff */
[----:B------:R-:W-:Y:S02]  /*0130*/  IADD3 R7, R8, R0, -R7 ;  /* 0x0000000008077210 */ /* 0x000fe40007ffe807 */
[----:B------:R-:W-:-:S04]  /*0140*/  IADD3 R6, R5, -R6, RZ ;  /* 0x8000000605067210 */ /* 0x000fc80007ffe0ff */
[----:B------:R-:W-:-:S04]  /*0150*/  LEA R7, R6, R7, 0x9 ;  /* 0x0000000706077211 */ /* 0x000fc800078e48ff */
[----:B------:R-:W-:Y:S01]  /*0160*/  IADD3 R9, R7, 0x100, RZ ;  /* 0x0000010007097810 */ /* 0x000fe20007ffe0ff */
[--C-:B-1----:R-:W-:Y:S01]  /*0170*/  IMAD.WIDE R4, R7, 0x4, R2.reuse ;  /* 0x0000000407047825 */ /* 0x102fe200078e0202 */
[----:B------:R-:W-:Y:S02]  /*0180*/  IADD3 R13, R7, 0x1000, RZ ;  /* 0x00001000070d7810 */ /* 0x000fe40007ffe0ff */
[----:B------:R-:W-:Y:S01]  /*0190*/  IADD3 R17, R7, 0x1100, RZ ;  /* 0x0000110007117810 */ /* 0x000fe20007ffe0ff */
[--C-:B------:R-:W-:Y:S02]  /*01a0*/  IMAD.WIDE R8, R9, 0x4, R2.reuse ;  /* 0x0000000409087825 */ /* 0x100fe400078e0202 */
[----:B------:R-:W2:Y:S02]  /*01b0*/  LDG.E.128 R4, desc[UR4][R4.64] ;  /* 0x0000000404047981 */ /* 0x000ea4000c1e1d00 */
[--C-:B------:R-:W-:Y:S02]  /*01c0*/  IMAD.WIDE R12, R13, 0x4, R2.reuse ;  /* 0x000000040d0c7825 */ /* 0x100fe400078e0202 */
[----:B------:R-:W2:Y:S02]  /*01d0*/  LDG.E.128 R8, desc[UR4][R8.64] ;  /* 0x0000000408087981 */ /* 0x000ea4000c1e1d00 */
[----:B------:R-:W-:-:S02]  /*01e0*/  IMAD.WIDE R16, R17, 0x4, R2 ;  /* 0x0000000411107825 */ /* 0x000fc400078e0202 */
[----:B------:R-:W3:Y:S01]  /*01f0*/  LDG.E.128 R12, desc[UR4][R12.64] ;  /* 0x000000040c0c7981 */ /* 0x000ee2000c1e1d00 */
[----:B------:R-:W1:Y:S03]  /*0200*/  LDC.64 R2, c[0x0][0x218] ;  /* 0x00008600ff027b82 */ /* 0x000e660000000a00 */
[----:B------:R-:W4:Y:S01]  /*0210*/  LDG.E.128 R16, desc[UR4][R16.64] ;  /* 0x0000000410107981 */ /* 0x000f22000c1e1d00 */
[----:B-1----:R-:W-:-:S04]  /*0220*/  IMAD.WIDE R2, R0, 0x4, R2 ;  /* 0x0000000400027825 */ /* 0x002fc800078e0202 */
[----:B--2---:R-:W-:Y:S01]  /*0230*/  FADD R23, R6, R10 ;  /* 0x0000000a06177221 */ /* 0x004fe20000000000 */
[----:B------:R-:W-:Y:S01]  /*0240*/  FADD R21, R4, R8 ;  /* 0x0000000804157221 */ /* 0x000fe20000000000 */
[----:B------:R-:W-:Y:S01]  /*0250*/  FADD R20, R5, R9 ;  /* 0x0000000905147221 */ /* 0x000fe20000000000 */
[----:B------:R-:W-:Y:S01]  /*0260*/  FADD R6, R7, R11 ;  /* 0x0000000b07067221 */ /* 0x000fe20000000000 */
[----:B---3--:R-:W-:Y:S01]  /*0270*/  FADD R23, R14, R23 ;  /* 0x000000170e177221 */ /* 0x008fe20000000000 */
[----:B------:R-:W-:Y:S01]  /*0280*/  FADD R21, R12, R21 ;  /* 0x000000150c157221 */ /* 0x000fe20000000000 */
[----:B------:R-:W-:Y:S01]  /*0290*/  FADD R20, R13, R20 ;  /* 0x000000140d147221 */ /* 0x000fe20000000000 */
[----:B------:R-:W-:Y:S01]  /*02a0*/  FADD R6, R15, R6 ;  /* 0x000000060f067221 */ /* 0x000fe20000000000 */
[----:B----4-:R-:W-:Y:S01]  /*02b0*/  FADD R18, R18, R23 ;  /* 0x0000001712127221 */ /* 0x010fe20000000000 */
[----:B------:R-:W-:Y:S01]  /*02c0*/  FADD R21, R16, R21 ;  /* 0x0000001510157221 */ /* 0x000fe20000000000 */
[----:B------:R-:W-:Y:S01]  /*02d0*/  FADD R17, R17, R20 ;  /* 0x0000001411117221 */ /* 0x000fe20000000000 */
[----:B------:R-:W-:Y:S01]  /*02e0*/  FADD R6, R19, R6 ;  /* 0x0000000613067221 */ /* 0x000fe20000000000 */
[----:B------:R-:W-:Y:S01]  /*02f0*/  FMUL R18, R18, 0.25 ;  /* 0x3e80000012127820 */ /* 0x000fe20000400000 */
[----:B------:R-:W-:Y:S01]  /*0300*/  FMUL R16, R21, 0.25 ;  /* 0x3e80000015107820 */ /* 0x000fe20000400000 */
[----:B------:R-:W-:Y:S01]  /*0310*/  FMUL R17, R17, 0.25 ;  /* 0x3e80000011117820 */ /* 0x000fe20000400000 */
[----:B------:R-:W-:-:S05]  /*0320*/  FMUL R19, R6, 0.25 ;  /* 0x3e80000006137820 */ /* 0x000fca0000400000 */
[----:B------:R-:W-:Y:S01]  /*0330*/  STG.E.128 desc[UR4][R2.64], R16 ;  /* 0x0000001002007986 */ /* 0x000fe2000c101d04 */
[----:B------:R-:W-:Y:S05]  /*0340*/  EXIT ;  /* 0x000000000000794d */ /* 0x000fea0003800000 */
.L_x_0:
[----:B------:R-:W-:-:S00]  /*0350*/  BRA `(.L_x_0) ;  /* 0xfffffffc00fc7947 */ /* 0x000fc0000383ffff */
[----:B------:R-:W-:-:S00]  /*0360*/  NOP ;  /* 0x0000000000007918 */ /* 0x000fc00000000000 */
        /* <DEDUP_REMOVED lines=9> */
.L_x_1:


//--------------------- .nv.constant0.triton_poi_fused_avg_pool2d_15 --------------------------
	.section	.nv.constant0.triton_poi_fused_avg_pool2d_15,"a",@progbits
	.sectionflags	@""
	.align	4
.nv.constant0.triton_poi_fused_avg_pool2d_15:
	.zero		548
